	.headerflags	@"EF_CUDA_TEXMODE_UNIFIED EF_CUDA_64BIT_ADDRESS EF_CUDA_ACCELERATORS EF_CUDA_SM90 EF_CUDA_VIRTUAL_SM(EF_CUDA_SM90)"
	.elftype	@"ET_EXEC"


//--------------------- .nv.info                  --------------------------
	.section	.nv.info,"",@"SHT_CUDA_INFO"
	.align	4


	//----- nvinfo : EIATTR_REGCOUNT
	.align		4
        /*0000*/ 	.byte	0x04, 0x2f
        /*0002*/ 	.short	(.L_3 - .L_2)
	.align		4
.L_2:
        /*0004*/ 	.word	index@(triton_poi_fused__native_batch_norm_legit_no_training_leaky_relu_24)
        /*0008*/ 	.word	0x00000010


	//----- nvinfo : EIATTR_MIN_STACK_SIZE
	.align		4
.L_3:
        /*000c*/ 	.byte	0x04, 0x12
        /*000e*/ 	.short	(.L_5 - .L_4)
	.align		4
.L_4:
        /*0010*/ 	.word	index@(triton_poi_fused__native_batch_norm_legit_no_training_leaky_relu_24)
        /*0014*/ 	.word	0x00000000


	//----- nvinfo : EIATTR_FRAME_SIZE
	.align		4
.L_5:
        /*0018*/ 	.byte	0x04, 0x11
        /*001a*/ 	.short	(.L_7 - .L_6)
	.align		4
.L_6:
        /*001c*/ 	.word	index@(triton_poi_fused__native_batch_norm_legit_no_training_leaky_relu_24)
        /*0020*/ 	.word	0x00000000


	//----- nvinfo : EIATTR_MIN_STACK_SIZE
	.align		4
.L_7:
        /*0024*/ 	.byte	0x04, 0x12
        /*0026*/ 	.short	(.L_9 - .L_8)
	.align		4
.L_8:
        /*0028*/ 	.word	index@(triton_poi_fused__native_batch_norm_legit_no_training_leaky_relu_24)
        /*002c*/ 	.word	0x00000000
.L_9:


//--------------------- .nv.info.triton_poi_fused__native_batch_norm_legit_no_training_leaky_relu_24 --------------------------
	.section	.nv.info.triton_poi_fused__native_batch_norm_legit_no_training_leaky_relu_24,"",@"SHT_CUDA_INFO"
	.sectionflags	@""
	.align	4


	//----- nvinfo : EIATTR_CUDA_API_VERSION
	.align		4
        /*0000*/ 	.byte	0x04, 0x37
        /*0002*/ 	.short	(.L_11 - .L_10)
.L_10:
        /*0004*/ 	.word	0x0000007c


	//----- nvinfo : EIATTR_KPARAM_INFO
	.align		4
.L_11:
        /*0008*/ 	.byte	0x04, 0x17
        /*000a*/ 	.short	(.L_13 - .L_12)
.L_12:
        /*000c*/ 	.word	0x00000000
        /*0010*/ 	.short	0x0006
        /*0012*/ 	.short	0x0030
        /*0014*/ 	.byte	0x00, 0xf0, 0x11, 0x00


	//----- nvinfo : EIATTR_KPARAM_INFO
	.align		4
.L_13:
        /*0018*/ 	.byte	0x04, 0x17
        /*001a*/ 	.short	(.L_15 - .L_14)
.L_14:
        /*001c*/ 	.word	0x00000000
        /*0020*/ 	.short	0x0005
        /*0022*/ 	.short	0x0028
        /*0024*/ 	.byte	0x00, 0xf4, 0x21, 0x00


	//----- nvinfo : EIATTR_KPARAM_INFO
	.align		4
.L_15:
        /*0028*/ 	.byte	0x04, 0x17
        /*002a*/ 	.short	(.L_17 - .L_16)
.L_16:
        /*002c*/ 	.word	0x00000000
        /*0030*/ 	.short	0x0004
        /*0032*/ 	.short	0x0020
        /*0034*/ 	.byte	0x00, 0xf4, 0x21, 0x00


	//----- nvinfo : EIATTR_KPARAM_INFO
	.align		4
.L_17:
        /*0038*/ 	.byte	0x04, 0x17
        /*003a*/ 	.short	(.L_19 - .L_18)
.L_18:
        /*003c*/ 	.word	0x00000000
        /*0040*/ 	.short	0x0003
        /*0042*/ 	.short	0x0018
        /*0044*/ 	.byte	0x00, 0xf4, 0x21, 0x00


	//----- nvinfo : EIATTR_KPARAM_INFO
	.align		4
.L_19:
        /*0048*/ 	.byte	0x04, 0x17
        /*004a*/ 	.short	(.L_21 - .L_20)
.L_20:
        /*004c*/ 	.word	0x00000000
        /*0050*/ 	.short	0x0002
        /*0052*/ 	.short	0x0010
        /*0054*/ 	.byte	0x00, 0xf4, 0x21, 0x00


	//----- nvinfo : EIATTR_KPARAM_INFO
	.align		4
.L_21:
        /*0058*/ 	.byte	0x04, 0x17
        /*005a*/ 	.short	(.L_23 - .L_22)
.L_22:
        /*005c*/ 	.word	0x00000000
        /*0060*/ 	.short	0x0001
        /*0062*/ 	.short	0x0008
        /*0064*/ 	.byte	0x00, 0xf4, 0x21, 0x00


	//----- nvinfo : EIATTR_KPARAM_INFO
	.align		4
.L_23:
        /*0068*/ 	.byte	0x04, 0x17
        /*006a*/ 	.short	(.L_25 - .L_24)
.L_24:
        /*006c*/ 	.word	0x00000000
        /*0070*/ 	.short	0x0000
        /*0072*/ 	.short	0x0000
        /*0074*/ 	.byte	0x00, 0xf4, 0x21, 0x00


	//----- nvinfo : EIATTR_SPARSE_MMA_MASK
	.align		4
.L_25:
        /*0078*/ 	.byte	0x03, 0x50
        /*007a*/ 	.short	0x0000


	//----- nvinfo : EIATTR_MAXREG_COUNT
	.align		4
        /*007c*/ 	.byte	0x03, 0x1b
        /*007e*/ 	.short	0x00ff


	//----- nvinfo : EIATTR_EXIT_INSTR_OFFSETS
	.align		4
        /*0080*/ 	.byte	0x04, 0x1c
        /*0082*/ 	.short	(.L_27 - .L_26)


	//   ....[0]....
.L_26:
        /*0084*/ 	.word	0x000003d0


	//----- nvinfo : EIATTR_REQNTID
	.align		4
.L_27:
        /*0088*/ 	.byte	0x04, 0x10
        /*008a*/ 	.short	(.L_29 - .L_28)
.L_28:
        /*008c*/ 	.word	0x00000080
        /*0090*/ 	.word	0x00000001
        /*0094*/ 	.word	0x00000001


	//----- nvinfo : EIATTR_CBANK_PARAM_SIZE
	.align		4
.L_29:
        /*0098*/ 	.byte	0x03, 0x19
        /*009a*/ 	.short	0x0034


	//----- nvinfo : EIATTR_PARAM_CBANK
	.align		4
        /*009c*/ 	.byte	0x04, 0x0a
        /*009e*/ 	.short	(.L_31 - .L_30)
	.align		4
.L_30:
        /*00a0*/ 	.word	index@(.nv.constant0.triton_poi_fused__native_batch_norm_legit_no_training_leaky_relu_24)
        /*00a4*/ 	.short	0x0210
        /*00a6*/ 	.short	0x0034


	//----- nvinfo : EIATTR_SW_WAR
	.align		4
.L_31:
        /*00a8*/ 	.byte	0x04, 0x36
        /*00aa*/ 	.short	(.L_33 - .L_32)
.L_32:
        /*00ac*/ 	.word	0x00000008
.L_33:


//--------------------- .nv.callgraph             --------------------------
	.section	.nv.callgraph,"",@"SHT_CUDA_CALLGRAPH"
	.align	4
	.sectionentsize	8
	.align		4
        /*0000*/ 	.word	0x00000000
	.align		4
        /*0004*/ 	.word	0xffffffff
	.align		4
        /*0008*/ 	.word	0x00000000
	.align		4
        /*000c*/ 	.word	0xfffffffe
	.align		4
        /*0010*/ 	.word	0x00000000
	.align		4
        /*0014*/ 	.word	0xfffffffd
	.align		4
        /*0018*/ 	.word	0x00000000
	.align		4
        /*001c*/ 	.word	0xfffffffc


//--------------------- .nv.constant4             --------------------------
	.section	.nv.constant4,"a",@progbits
	.align	8
	.align		8
.nv.constant4:
        /*0000*/ 	.dword	_$_str
	.align		8
        /*0008*/ 	.dword	_$_str_$_2


//--------------------- .text.triton_poi_fused__native_batch_norm_legit_no_training_leaky_relu_24 --------------------------
	.section	.text.triton_poi_fused__native_batch_norm_legit_no_training_leaky_relu_24,"ax",@progbits
	.align	128
        .global         triton_poi_fused__native_batch_norm_legit_no_training_leaky_relu_24
        .type           triton_poi_fused__native_batch_norm_legit_no_training_leaky_relu_24,@function
        .size           triton_poi_fused__native_batch_norm_legit_no_training_leaky_relu_24,(.L_x_1 - triton_poi_fused__native_batch_norm_legit_no_training_leaky_relu_24)
        .other          triton_poi_fused__native_batch_norm_legit_no_training_leaky_relu_24,@"STO_CUDA_ENTRY STV_DEFAULT"
triton_poi_fused__native_batch_norm_legit_no_training_leaky_relu_24:
.text.triton_poi_fused__native_batch_norm_legit_no_training_leaky_relu_24:
[----:B------:R-:W-:Y:S01]  /*0000*/  LDC R1, c[0x0][0x28] ;  /* 0x00000a00ff017b82 */ /* 0x000fe20000000800 */
[----:B------:R-:W1:Y:S07]  /*0010*/  S2R R0, SR_TID.X ;  /* 0x0000000000007919 */ /* 0x000e6e0000002100 */
[----:B------:R-:W2:Y:S01]  /*0020*/  LDC.64 R2, c[0x0][0x228] ;  /* 0x00008a00ff027b82 */ /* 0x000ea20000000a00 */
[----:B------:R-:W-:Y:S01]  /*0030*/  ULDC.64 UR4, c[0x0][0x208] ;  /* 0x0000820000047ab9 */ /* 0x000fe20000000a00 */
[----:B------:R-:W3:Y:S06]  /*0040*/  S2R R7, SR_CTAID.X ;  /* 0x0000000000077919 */ /* 0x000eec0000002500 */
[----:B------:R-:W4:Y:S08]  /*0050*/  LDC.64 R8, c[0x0][0x230] ;  /* 0x00008c00ff087b82 */ /* 0x000f300000000a00 */
[----:B------:R-:W5:Y:S01]  /*0060*/  LDC.64 R10, c[0x0][0x238] ;  /* 0x00008e00ff0a7b82 */ /* 0x000f620000000a00 */
[----:B-1----:R-:W-:-:S02]  /*0070*/  SHF.L.U32 R0, R0, 0x1, RZ ;  /* 0x0000000100007819 */ /* 0x002fc400000006ff */
[----:B---3--:R-:W-:Y:S02]  /*0080*/  SHF.R.S32.HI R5, RZ, 0x17, R7 ;  /* 0x00000017ff057819 */ /* 0x008fe40000011407 */
[----:B------:R-:W-:Y:S02]  /*0090*/  LOP3.LUT R0, R0, 0xfe, RZ, 0xc0, !PT ;  /* 0x000000fe00007812 */ /* 0x000fe400078ec0ff */
[----:B------:R-:W-:Y:S02]  /*00a0*/  SGXT R5, R5, 0x1 ;  /* 0x000000010505781a */ /* 0x000fe40000000200 */
[----:B------:R-:W-:Y:S02]  /*00b0*/  LEA R0, R7, R0, 0x8 ;  /* 0x0000000007007211 */ /* 0x000fe400078e40ff */
[----:B------:R-:W1:Y:S02]  /*00c0*/  LDC.64 R6, c[0x0][0x220] ;  /* 0x00008800ff067b82 */ /* 0x000e640000000a00 */
[----:B------:R-:W-:-:S04]  /*00d0*/  LEA.HI R5, R5, R0, RZ, 0xa ;  /* 0x0000000005057211 */ /* 0x000fc800078f50ff */
[----:B------:R-:W-:-:S04]  /*00e0*/  LOP3.LUT R5, R5, 0xfffffc00, RZ, 0xc0, !PT ;  /* 0xfffffc0005057812 */ /* 0x000fc800078ec0ff */
[----:B------:R-:W-:Y:S02]  /*00f0*/  IADD3 R13, R0, -R5, RZ ;  /* 0x80000005000d7210 */ /* 0x000fe40007ffe0ff */
[----:B------:R-:W3:Y:S03]  /*0100*/  LDC.64 R4, c[0x0][0x218] ;  /* 0x00008600ff047b82 */ /* 0x000ee60000000a00 */
[----:B--2---:R-:W-:-:S06]  /*0110*/  IMAD.WIDE R2, R13, 0x4, R2 ;  /* 0x000000040d027825 */ /* 0x004fcc00078e0202 */
[----:B------:R-:W2:Y:S01]  /*0120*/  LDG.E.EL.64 R2, desc[UR4][R2.64] ;  /* 0x0000000402027981 */ /* 0x000ea2000c2e1b00 */
[----:B-1----:R-:W-:-:S06]  /*0130*/  IMAD.WIDE R6, R13, 0x4, R6 ;  /* 0x000000040d067825 */ /* 0x002fcc00078e0206 */
[----:B------:R-:W2:Y:S01]  /*0140*/  LDG.E.EL.64 R6, desc[UR4][R6.64] ;  /* 0x0000000406067981 */ /* 0x000ea2000c2e1b00 */
[----:B---3--:R-:W-:-:S06]  /*0150*/  IMAD.WIDE R4, R0, 0x4, R4 ;  /* 0x0000000400047825 */ /* 0x008fcc00078e0204 */
[----:B------:R-:W3:Y:S01]  /*0160*/  LDG.E.64 R4, desc[UR4][R4.64] ;  /* 0x0000000404047981 */ /* 0x000ee2000c1e1b00 */
[----:B----4-:R-:W-:-:S04]  /*0170*/  IMAD.WIDE R8, R13, 0x4, R8 ;  /* 0x000000040d087825 */ /* 0x010fc800078e0208 */
[----:B-----5:R-:W-:Y:S02]  /*0180*/  IMAD.WIDE R10, R13, 0x4, R10 ;  /* 0x000000040d0a7825 */ /* 0x020fe400078e020a */
[----:B------:R-:W4:Y:S04]  /*0190*/  LDG.E.EL.64 R8, desc[UR4][R8.64] ;  /* 0x0000000408087981 */ /* 0x000f28000c2e1b00 */
[----:B------:R-:W4:Y:S01]  /*01a0*/  LDG.E.EL.64 R10, desc[UR4][R10.64] ;  /* 0x000000040a0a7981 */ /* 0x000f22000c2e1b00 */
[----:B--2---:R-:W-:Y:S01]  /*01b0*/  FADD R2, R2, 9.9999997473787516356e-06 ;  /* 0x3727c5ac02027421 */ /* 0x004fe20000000000 */
[----:B------:R-:W-:-:S03]  /*01c0*/  FADD R3, R3, 9.9999997473787516356e-06 ;  /* 0x3727c5ac03037421 */ /* 0x000fc60000000000 */
[----:B------:R-:W1:Y:S08]  /*01d0*/  MUFU.SQRT R12, R2 ;  /* 0x00000002000c7308 */ /* 0x000e700000002000 */
[----:B------:R-:W2:Y:S01]  /*01e0*/  MUFU.SQRT R13, R3 ;  /* 0x00000003000d7308 */ /* 0x000ea20000002000 */
[C---:B-1----:R-:W-:Y:S02]  /*01f0*/  FSETP.GT.AND P0, PT, R12.reuse, 8.50705917302346158658e+37, PT ;  /* 0x7e8000000c00780b */ /* 0x042fe40003f04000 */
[----:B------:R-:W-:-:S02]  /*0200*/  FSETP.GEU.AND P2, PT, R12, 1.175494350822287508e-38, PT ;  /* 0x008000000c00780b */ /* 0x000fc40003f4e000 */
[C---:B--2---:R-:W-:Y:S02]  /*0210*/  FSETP.GT.AND P1, PT, R13.reuse, 8.50705917302346158658e+37, PT ;  /* 0x7e8000000d00780b */ /* 0x044fe40003f24000 */
[----:B------:R-:W-:-:S07]  /*0220*/  FSETP.GEU.AND P3, PT, R13, 1.175494350822287508e-38, PT ;  /* 0x008000000d00780b */ /* 0x000fce0003f6e000 */
[----:B------:R-:W-:Y:S01]  /*0230*/  @P0 FMUL R12, R12, 0.25 ;  /* 0x3e8000000c0c0820 */ /* 0x000fe20000400000 */
[----:B------:R-:W-:-:S03]  /*0240*/  HFMA2.MMA R2, -RZ, RZ, 1.625, 0 ;  /* 0x3e800000ff027435 */ /* 0x000fc600000001ff */
[----:B------:R-:W-:Y:S01]  /*0250*/  @!P2 FMUL R12, R12, 16777216 ;  /* 0x4b8000000c0ca820 */ /* 0x000fe20000400000 */
[----:B------:R-:W-:-:S04]  /*0260*/  @P1 FMUL R13, R13, 0.25 ;  /* 0x3e8000000d0d1820 */ /* 0x000fc80000400000 */
[----:B------:R-:W-:Y:S01]  /*0270*/  @!P3 FMUL R13, R13, 16777216 ;  /* 0x4b8000000d0db820 */ /* 0x000fe20000400000 */
[----:B------:R-:W1:Y:S01]  /*0280*/  MUFU.RCP R12, R12 ;  /* 0x0000000c000c7308 */ /* 0x000e620000001000 */
[----:B------:R-:W-:-:S07]  /*0290*/  FSEL R3, R2, 1, P0 ;  /* 0x3f80000002037808 */ /* 0x000fce0000000000 */
[----:B------:R-:W2:Y:S01]  /*02a0*/  MUFU.RCP R13, R13 ;  /* 0x0000000d000d7308 */ /* 0x000ea20000001000 */
[----:B------:R-:W-:Y:S01]  /*02b0*/  FSEL R2, R2, 1, P1 ;  /* 0x3f80000002027808 */ /* 0x000fe20000800000 */
[----:B------:R-:W-:Y:S01]  /*02c0*/  @!P2 FMUL R3, R3, 16777216 ;  /* 0x4b8000000303a820 */ /* 0x000fe20000400000 */
[----:B---3--:R-:W-:-:S03]  /*02d0*/  FADD R5, R5, -R7 ;  /* 0x8000000705057221 */ /* 0x008fc60000000000 */
[----:B------:R-:W-:Y:S01]  /*02e0*/  @!P3 FMUL R2, R2, 16777216 ;  /* 0x4b8000000202b820 */ /* 0x000fe20000400000 */
[----:B------:R-:W-:Y:S01]  /*02f0*/  FADD R4, R4, -R6 ;  /* 0x8000000604047221 */ /* 0x000fe20000000000 */
[----:B-1----:R-:W-:Y:S02]  /*0300*/  FMUL R7, R12, R3 ;  /* 0x000000030c077220 */ /* 0x002fe40000400000 */
[----:B--2---:R-:W-:Y:S02]  /*0310*/  FMUL R6, R13, R2 ;  /* 0x000000020d067220 */ /* 0x004fe40000400000 */
[----:B------:R-:W1:Y:S01]  /*0320*/  LDC.64 R2, c[0x0][0x210] ;  /* 0x00008400ff027b82 */ /* 0x000e620000000a00 */
[----:B------:R-:W-:Y:S01]  /*0330*/  FMUL R7, R4, R7 ;  /* 0x0000000704077220 */ /* 0x000fe20000400000 */
[----:B------:R-:W-:-:S03]  /*0340*/  FMUL R6, R5, R6 ;  /* 0x0000000605067220 */ /* 0x000fc60000400000 */
[----:B----4-:R-:W-:Y:S01]  /*0350*/  FFMA R8, R8, R7, R10 ;  /* 0x0000000708087223 */ /* 0x010fe2000000000a */
[----:B------:R-:W-:-:S04]  /*0360*/  FFMA R9, R9, R6, R11 ;  /* 0x0000000609097223 */ /* 0x000fc8000000000b */
[----:B------:R-:W-:Y:S02]  /*0370*/  FSETP.GT.AND P0, PT, R8, RZ, PT ;  /* 0x000000ff0800720b */ /* 0x000fe40003f04000 */
[----:B------:R-:W-:-:S11]  /*0380*/  FSETP.GT.AND P1, PT, R9, RZ, PT ;  /* 0x000000ff0900720b */ /* 0x000fd60003f24000 */
[----:B------:R-:W-:Y:S01]  /*0390*/  @!P0 FMUL R8, R8, 0.10000000149011611938 ;  /* 0x3dcccccd08088820 */ /* 0x000fe20000400000 */
[----:B-1----:R-:W-:-:S04]  /*03a0*/  IMAD.WIDE R2, R0, 0x4, R2 ;  /* 0x0000000400027825 */ /* 0x002fc800078e0202 */
[----:B------:R-:W-:-:S05]  /*03b0*/  @!P1 FMUL R9, R9, 0.10000000149011611938 ;  /* 0x3dcccccd09099820 */ /* 0x000fca0000400000 */
[----:B------:R-:W-:Y:S01]  /*03c0*/  STG.E.64 desc[UR4][R2.64], R8 ;  /* 0x0000000802007986 */ /* 0x000fe2000c101b04 */
[----:B------:R-:W-:Y:S05]  /*03d0*/  EXIT ;  /* 0x000000000000794d */ /* 0x000fea0003800000 */
.L_x_0:
[----:B------:R-:W-:-:S00]  /*03e0*/  BRA `(.L_x_0) ;  /* 0xfffffffc00fc7947 */ /* 0x000fc0000383ffff */
[----:B------:R-:W-:-:S00]  /*03f0*/  NOP ;  /* 0x0000000000007918 */ /* 0x000fc00000000000 */
        /* <DEDUP_REMOVED lines=8> */
.L_x_1:


//--------------------- .nv.global.init           --------------------------
	.section	.nv.global.init,"aw",@progbits
.nv.global.init:
	.type		_$_str,@object
	.size		_$_str,(_$_str_$_2 - _$_str)
_$_str:
        /*0000*/ 	.byte	0x5f, 0x5f, 0x43, 0x55, 0x44, 0x41, 0x5f, 0x46, 0x54, 0x5a, 0x00
	.type		_$_str_$_2,@object
	.size		_$_str_$_2,(.L_1 - _$_str_$_2)
_$_str_$_2:
        /*000b*/ 	.byte	0x5f, 0x5f, 0x43, 0x55, 0x44, 0x41, 0x5f, 0x50, 0x52, 0x45, 0x43, 0x5f, 0x53, 0x51, 0x52, 0x54
        /*001b*/ 	.byte	0x00
.L_1:


//--------------------- .nv.constant0.triton_poi_fused__native_batch_norm_legit_no_training_leaky_relu_24 --------------------------
	.section	.nv.constant0.triton_poi_fused__native_batch_norm_legit_no_training_leaky_relu_24,"a",@progbits
	.sectionflags	@""
	.align	4
.nv.constant0.triton_poi_fused__native_batch_norm_legit_no_training_leaky_relu_24:
	.zero		580
